//
// Generated by NVIDIA NVVM Compiler
//
// Compiler Build ID: CL-36424714
// Cuda compilation tools, release 13.0, V13.0.88
// Based on NVVM 20.0.0
//

.version 9.0
.target sm_100
.address_size 64

	// .globl	_Z10wxb_kernelPKfS0_S0_Pfiii

.visible .entry _Z10wxb_kernelPKfS0_S0_Pfiii(
	.param .u64 .ptr .align 1 _Z10wxb_kernelPKfS0_S0_Pfiii_param_0,
	.param .u64 .ptr .align 1 _Z10wxb_kernelPKfS0_S0_Pfiii_param_1,
	.param .u64 .ptr .align 1 _Z10wxb_kernelPKfS0_S0_Pfiii_param_2,
	.param .u64 .ptr .align 1 _Z10wxb_kernelPKfS0_S0_Pfiii_param_3,
	.param .u32 _Z10wxb_kernelPKfS0_S0_Pfiii_param_4,
	.param .u32 _Z10wxb_kernelPKfS0_S0_Pfiii_param_5,
	.param .u32 _Z10wxb_kernelPKfS0_S0_Pfiii_param_6
)
{
	.reg .pred 	%p<13>;
	.reg .b32 	%r<48>;
	.reg .b32 	%f<114>;
	.reg .b64 	%rd<47>;

	ld.param.u64 	%rd12, [_Z10wxb_kernelPKfS0_S0_Pfiii_param_0];
	ld.param.u64 	%rd13, [_Z10wxb_kernelPKfS0_S0_Pfiii_param_1];
	ld.param.u64 	%rd10, [_Z10wxb_kernelPKfS0_S0_Pfiii_param_2];
	ld.param.u64 	%rd11, [_Z10wxb_kernelPKfS0_S0_Pfiii_param_3];
	ld.param.u32 	%r25, [_Z10wxb_kernelPKfS0_S0_Pfiii_param_4];
	ld.param.u32 	%r26, [_Z10wxb_kernelPKfS0_S0_Pfiii_param_5];
	ld.param.u32 	%r27, [_Z10wxb_kernelPKfS0_S0_Pfiii_param_6];
	cvta.to.global.u64 	%rd1, %rd12;
	cvta.to.global.u64 	%rd2, %rd13;
	mov.u32 	%r28, %ctaid.y;
	mov.u32 	%r29, %ntid.y;
	mov.u32 	%r30, %tid.y;
	mad.lo.s32 	%r1, %r28, %r29, %r30;
	mov.u32 	%r31, %ctaid.x;
	mov.u32 	%r32, %ntid.x;
	mov.u32 	%r33, %tid.x;
	mad.lo.s32 	%r2, %r31, %r32, %r33;
	setp.ge.s32 	%p1, %r1, %r27;
	setp.ge.s32 	%p2, %r2, %r25;
	or.pred  	%p3, %p2, %p1;
	@%p3 bra 	$L__BB0_15;
	setp.lt.s32 	%p4, %r26, 1;
	mov.f32 	%f113, 0f00000000;
	@%p4 bra 	$L__BB0_14;
	mul.lo.s32 	%r3, %r26, %r1;
	mul.lo.s32 	%r4, %r26, %r2;
	and.b32  	%r5, %r26, 15;
	setp.lt.u32 	%p5, %r26, 16;
	mov.f32 	%f113, 0f00000000;
	mov.b32 	%r44, 0;
	@%p5 bra 	$L__BB0_5;
	and.b32  	%r44, %r26, 2147483632;
	neg.s32 	%r42, %r44;
	mul.wide.u32 	%rd14, %r3, 4;
	add.s64 	%rd15, %rd14, %rd2;
	add.s64 	%rd45, %rd15, 32;
	add.s64 	%rd4, %rd1, 32;
	mov.f32 	%f113, 0f00000000;
	mov.u32 	%r41, %r4;
$L__BB0_4:
	.pragma "nounroll";
	mul.wide.s32 	%rd16, %r41, 4;
	add.s64 	%rd17, %rd4, %rd16;
	ld.global.f32 	%f18, [%rd45+-32];
	ld.global.f32 	%f19, [%rd17+-32];
	fma.rn.f32 	%f20, %f18, %f19, %f113;
	ld.global.f32 	%f21, [%rd45+-28];
	ld.global.f32 	%f22, [%rd17+-28];
	fma.rn.f32 	%f23, %f21, %f22, %f20;
	ld.global.f32 	%f24, [%rd45+-24];
	ld.global.f32 	%f25, [%rd17+-24];
	fma.rn.f32 	%f26, %f24, %f25, %f23;
	ld.global.f32 	%f27, [%rd45+-20];
	ld.global.f32 	%f28, [%rd17+-20];
	fma.rn.f32 	%f29, %f27, %f28, %f26;
	ld.global.f32 	%f30, [%rd45+-16];
	ld.global.f32 	%f31, [%rd17+-16];
	fma.rn.f32 	%f32, %f30, %f31, %f29;
	ld.global.f32 	%f33, [%rd45+-12];
	ld.global.f32 	%f34, [%rd17+-12];
	fma.rn.f32 	%f35, %f33, %f34, %f32;
	ld.global.f32 	%f36, [%rd45+-8];
	ld.global.f32 	%f37, [%rd17+-8];
	fma.rn.f32 	%f38, %f36, %f37, %f35;
	ld.global.f32 	%f39, [%rd45+-4];
	ld.global.f32 	%f40, [%rd17+-4];
	fma.rn.f32 	%f41, %f39, %f40, %f38;
	ld.global.f32 	%f42, [%rd45];
	ld.global.f32 	%f43, [%rd17];
	fma.rn.f32 	%f44, %f42, %f43, %f41;
	ld.global.f32 	%f45, [%rd45+4];
	ld.global.f32 	%f46, [%rd17+4];
	fma.rn.f32 	%f47, %f45, %f46, %f44;
	ld.global.f32 	%f48, [%rd45+8];
	ld.global.f32 	%f49, [%rd17+8];
	fma.rn.f32 	%f50, %f48, %f49, %f47;
	ld.global.f32 	%f51, [%rd45+12];
	ld.global.f32 	%f52, [%rd17+12];
	fma.rn.f32 	%f53, %f51, %f52, %f50;
	ld.global.f32 	%f54, [%rd45+16];
	ld.global.f32 	%f55, [%rd17+16];
	fma.rn.f32 	%f56, %f54, %f55, %f53;
	ld.global.f32 	%f57, [%rd45+20];
	ld.global.f32 	%f58, [%rd17+20];
	fma.rn.f32 	%f59, %f57, %f58, %f56;
	ld.global.f32 	%f60, [%rd45+24];
	ld.global.f32 	%f61, [%rd17+24];
	fma.rn.f32 	%f62, %f60, %f61, %f59;
	ld.global.f32 	%f63, [%rd45+28];
	ld.global.f32 	%f64, [%rd17+28];
	fma.rn.f32 	%f113, %f63, %f64, %f62;
	add.s32 	%r42, %r42, 16;
	add.s64 	%rd45, %rd45, 64;
	add.s32 	%r41, %r41, 16;
	setp.ne.s32 	%p6, %r42, 0;
	@%p6 bra 	$L__BB0_4;
$L__BB0_5:
	setp.eq.s32 	%p7, %r5, 0;
	@%p7 bra 	$L__BB0_14;
	and.b32  	%r13, %r26, 7;
	setp.lt.u32 	%p8, %r5, 8;
	@%p8 bra 	$L__BB0_8;
	add.s32 	%r35, %r44, %r3;
	mul.wide.u32 	%rd18, %r35, 4;
	add.s64 	%rd19, %rd2, %rd18;
	ld.global.f32 	%f66, [%rd19];
	add.s32 	%r36, %r44, %r4;
	mul.wide.s32 	%rd20, %r36, 4;
	add.s64 	%rd21, %rd1, %rd20;
	ld.global.f32 	%f67, [%rd21];
	fma.rn.f32 	%f68, %f66, %f67, %f113;
	cvt.u64.u32 	%rd22, %r3;
	cvt.u64.u32 	%rd23, %r44;
	add.s64 	%rd24, %rd23, %rd22;
	shl.b64 	%rd25, %rd24, 2;
	add.s64 	%rd26, %rd2, %rd25;
	ld.global.f32 	%f69, [%rd26+4];
	ld.global.f32 	%f70, [%rd21+4];
	fma.rn.f32 	%f71, %f69, %f70, %f68;
	ld.global.f32 	%f72, [%rd26+8];
	ld.global.f32 	%f73, [%rd21+8];
	fma.rn.f32 	%f74, %f72, %f73, %f71;
	ld.global.f32 	%f75, [%rd26+12];
	ld.global.f32 	%f76, [%rd21+12];
	fma.rn.f32 	%f77, %f75, %f76, %f74;
	ld.global.f32 	%f78, [%rd26+16];
	ld.global.f32 	%f79, [%rd21+16];
	fma.rn.f32 	%f80, %f78, %f79, %f77;
	ld.global.f32 	%f81, [%rd26+20];
	ld.global.f32 	%f82, [%rd21+20];
	fma.rn.f32 	%f83, %f81, %f82, %f80;
	ld.global.f32 	%f84, [%rd26+24];
	ld.global.f32 	%f85, [%rd21+24];
	fma.rn.f32 	%f86, %f84, %f85, %f83;
	ld.global.f32 	%f87, [%rd26+28];
	ld.global.f32 	%f88, [%rd21+28];
	fma.rn.f32 	%f113, %f87, %f88, %f86;
	add.s32 	%r44, %r44, 8;
$L__BB0_8:
	setp.eq.s32 	%p9, %r13, 0;
	@%p9 bra 	$L__BB0_14;
	and.b32  	%r16, %r26, 3;
	setp.lt.u32 	%p10, %r13, 4;
	@%p10 bra 	$L__BB0_11;
	add.s32 	%r37, %r44, %r3;
	mul.wide.u32 	%rd27, %r37, 4;
	add.s64 	%rd28, %rd2, %rd27;
	ld.global.f32 	%f90, [%rd28];
	add.s32 	%r38, %r44, %r4;
	mul.wide.s32 	%rd29, %r38, 4;
	add.s64 	%rd30, %rd1, %rd29;
	ld.global.f32 	%f91, [%rd30];
	fma.rn.f32 	%f92, %f90, %f91, %f113;
	cvt.u64.u32 	%rd31, %r3;
	cvt.u64.u32 	%rd32, %r44;
	add.s64 	%rd33, %rd32, %rd31;
	shl.b64 	%rd34, %rd33, 2;
	add.s64 	%rd35, %rd2, %rd34;
	ld.global.f32 	%f93, [%rd35+4];
	ld.global.f32 	%f94, [%rd30+4];
	fma.rn.f32 	%f95, %f93, %f94, %f92;
	ld.global.f32 	%f96, [%rd35+8];
	ld.global.f32 	%f97, [%rd30+8];
	fma.rn.f32 	%f98, %f96, %f97, %f95;
	ld.global.f32 	%f99, [%rd35+12];
	ld.global.f32 	%f100, [%rd30+12];
	fma.rn.f32 	%f113, %f99, %f100, %f98;
	add.s32 	%r44, %r44, 4;
$L__BB0_11:
	setp.eq.s32 	%p11, %r16, 0;
	@%p11 bra 	$L__BB0_14;
	add.s32 	%r47, %r44, %r4;
	add.s32 	%r39, %r44, %r3;
	mul.wide.u32 	%rd36, %r39, 4;
	add.s64 	%rd46, %rd2, %rd36;
	neg.s32 	%r46, %r16;
$L__BB0_13:
	.pragma "nounroll";
	mul.wide.s32 	%rd37, %r47, 4;
	add.s64 	%rd38, %rd1, %rd37;
	ld.global.f32 	%f101, [%rd46];
	ld.global.f32 	%f102, [%rd38];
	fma.rn.f32 	%f113, %f101, %f102, %f113;
	add.s32 	%r47, %r47, 1;
	add.s64 	%rd46, %rd46, 4;
	add.s32 	%r46, %r46, 1;
	setp.ne.s32 	%p12, %r46, 0;
	@%p12 bra 	$L__BB0_13;
$L__BB0_14:
	cvta.to.global.u64 	%rd39, %rd10;
	mul.wide.s32 	%rd40, %r2, 4;
	add.s64 	%rd41, %rd39, %rd40;
	ld.global.f32 	%f103, [%rd41];
	add.f32 	%f104, %f113, %f103;
	mad.lo.s32 	%r40, %r25, %r1, %r2;
	cvta.to.global.u64 	%rd42, %rd11;
	mul.wide.s32 	%rd43, %r40, 4;
	add.s64 	%rd44, %rd42, %rd43;
	st.global.f32 	[%rd44], %f104;
$L__BB0_15:
	ret;

}


// ===== COMPILED SASS (sm_100) =====

	.target	sm_100

	.elftype	@"ET_EXEC"


//--------------------- .note.nv.tkinfo           --------------------------
	.section	.note.nv.tkinfo,"",@"SHT_NOTE"
	.sectionflags	@"SHF_NOTE_NV_TKINFO"
	.tkinfo
        /*0018*/ 	.word	0x00000002
        /*0030*/ 	.string	""
        /*0030*/ 	.string	"ptxas"
        /*0030*/ 	.string	"Cuda compilation tools, release 13.0, V13.0.88"
        /*0030*/ 	.string	"Build cuda_13.0.r13.0/compiler.36424714_0"
        /*0030*/ 	.string	"-arch sm_100 -m 64 "



//--------------------- .note.nv.cuinfo           --------------------------
	.section	.note.nv.cuinfo,"",@"SHT_NOTE"
	.sectionflags	@"SHF_NOTE_NV_CUINFO"
        /*0018*/ 	.short	0x0002
        /*001a*/ 	.short	0x0064
        /*001c*/ 	.short	0x0082
	.zero		2


//--------------------- .nv.info                  --------------------------
	.section	.nv.info,"",@"SHT_CUDA_INFO"
	.align	4


	//----- nvinfo : EIATTR_REGCOUNT
	.align		4
        /*0000*/ 	.byte	0x04, 0x2f
        /*0002*/ 	.short	(.L_1 - .L_0)
	.align		4
.L_0:
        /*0004*/ 	.word	index@(_Z10wxb_kernelPKfS0_S0_Pfiii)
        /*0008*/ 	.word	0x0000001f


	//----- nvinfo : EIATTR_FRAME_SIZE
	.align		4
.L_1:
        /*000c*/ 	.byte	0x04, 0x11
        /*000e*/ 	.short	(.L_3 - .L_2)
	.align		4
.L_2:
        /*0010*/ 	.word	index@(_Z10wxb_kernelPKfS0_S0_Pfiii)
        /*0014*/ 	.word	0x00000000


	//----- nvinfo : EIATTR_MIN_STACK_SIZE
	.align		4
.L_3:
        /*0018*/ 	.byte	0x04, 0x12
        /*001a*/ 	.short	(.L_5 - .L_4)
	.align		4
.L_4:
        /*001c*/ 	.word	index@(_Z10wxb_kernelPKfS0_S0_Pfiii)
        /*0020*/ 	.word	0x00000000
.L_5:


//--------------------- .nv.compat                --------------------------
	.section	.nv.compat,"",@"SHT_CUDA_COMPAT_INFO"
	.align	4
        /*0000*/ 	.byte	0x02, 0x09, 0x00, 0x00, 0x02, 0x02, 0x01, 0x00, 0x02, 0x05, 0x05, 0x00, 0x03, 0x07, 0x01, 0x01
        /*0010*/ 	.byte	0x02, 0x03, 0x00, 0x00, 0x02, 0x06, 0x01, 0x00, 0x04, 0x0b, 0x08, 0x00, 0x09, 0x00, 0x00, 0x00
        /*0020*/ 	.byte	0x00, 0x00, 0x00, 0x00


//--------------------- .nv.info._Z10wxb_kernelPKfS0_S0_Pfiii --------------------------
	.section	.nv.info._Z10wxb_kernelPKfS0_S0_Pfiii,"",@"SHT_CUDA_INFO"
	.sectionflags	@""
	.align	4


	//----- nvinfo : EIATTR_CUDA_API_VERSION
	.align		4
        /*0000*/ 	.byte	0x04, 0x37
        /*0002*/ 	.short	(.L_7 - .L_6)
.L_6:
        /*0004*/ 	.word	0x00000082


	//----- nvinfo : EIATTR_KPARAM_INFO
	.align		4
.L_7:
        /*0008*/ 	.byte	0x04, 0x17
        /*000a*/ 	.short	(.L_9 - .L_8)
.L_8:
        /*000c*/ 	.word	0x00000000
        /*0010*/ 	.short	0x0006
        /*0012*/ 	.short	0x0028
        /*0014*/ 	.byte	0x00, 0xf0, 0x11, 0x00


	//----- nvinfo : EIATTR_KPARAM_INFO
	.align		4
.L_9:
        /*0018*/ 	.byte	0x04, 0x17
        /*001a*/ 	.short	(.L_11 - .L_10)
.L_10:
        /*001c*/ 	.word	0x00000000
        /*0020*/ 	.short	0x0005
        /*0022*/ 	.short	0x0024
        /*0024*/ 	.byte	0x00, 0xf0, 0x11, 0x00


	//----- nvinfo : EIATTR_KPARAM_INFO
	.align		4
.L_11:
        /*0028*/ 	.byte	0x04, 0x17
        /*002a*/ 	.short	(.L_13 - .L_12)
.L_12:
        /*002c*/ 	.word	0x00000000
        /*0030*/ 	.short	0x0004
        /*0032*/ 	.short	0x0020
        /*0034*/ 	.byte	0x00, 0xf0, 0x11, 0x00


	//----- nvinfo : EIATTR_KPARAM_INFO
	.align		4
.L_13:
        /*0038*/ 	.byte	0x04, 0x17
        /*003a*/ 	.short	(.L_15 - .L_14)
.L_14:
        /*003c*/ 	.word	0x00000000
        /*0040*/ 	.short	0x0003
        /*0042*/ 	.short	0x0018
        /*0044*/ 	.byte	0x00, 0xf5, 0x21, 0x00


	//----- nvinfo : EIATTR_KPARAM_INFO
	.align		4
.L_15:
        /*0048*/ 	.byte	0x04, 0x17
        /*004a*/ 	.short	(.L_17 - .L_16)
.L_16:
        /*004c*/ 	.word	0x00000000
        /*0050*/ 	.short	0x0002
        /*0052*/ 	.short	0x0010
        /*0054*/ 	.byte	0x00, 0xf5, 0x21, 0x00


	//----- nvinfo : EIATTR_KPARAM_INFO
	.align		4
.L_17:
        /*0058*/ 	.byte	0x04, 0x17
        /*005a*/ 	.short	(.L_19 - .L_18)
.L_18:
        /*005c*/ 	.word	0x00000000
        /*0060*/ 	.short	0x0001
        /*0062*/ 	.short	0x0008
        /*0064*/ 	.byte	0x00, 0xf5, 0x21, 0x00


	//----- nvinfo : EIATTR_KPARAM_INFO
	.align		4
.L_19:
        /*0068*/ 	.byte	0x04, 0x17
        /*006a*/ 	.short	(.L_21 - .L_20)
.L_20:
        /*006c*/ 	.word	0x00000000
        /*0070*/ 	.short	0x0000
        /*0072*/ 	.short	0x0000
        /*0074*/ 	.byte	0x00, 0xf5, 0x21, 0x00


	//----- nvinfo : EIATTR_SPARSE_MMA_MASK
	.align		4
.L_21:
        /*0078*/ 	.byte	0x03, 0x50
        /*007a*/ 	.short	0x0000


	//----- nvinfo : EIATTR_MAXREG_COUNT
	.align		4
        /*007c*/ 	.byte	0x03, 0x1b
        /*007e*/ 	.short	0x00ff


	//----- nvinfo : EIATTR_MERCURY_ISA_VERSION
	.align		4
        /*0080*/ 	.byte	0x03, 0x5f
        /*0082*/ 	.short	0x0101


	//----- nvinfo : EIATTR_VRC_CTA_INIT_COUNT
	.align		4
        /*0084*/ 	.byte	0x02, 0x4a
	.zero		1
	.zero		1


	//----- nvinfo : EIATTR_EXIT_INSTR_OFFSETS
	.align		4
        /*0088*/ 	.byte	0x04, 0x1c
        /*008a*/ 	.short	(.L_23 - .L_22)


	//   ....[0]....
.L_22:
        /*008c*/ 	.word	0x000000d0


	//   ....[1]....
        /*0090*/ 	.word	0x00000c20


	//----- nvinfo : EIATTR_CBANK_PARAM_SIZE
	.align		4
.L_23:
        /*0094*/ 	.byte	0x03, 0x19
        /*0096*/ 	.short	0x002c


	//----- nvinfo : EIATTR_PARAM_CBANK
	.align		4
        /*0098*/ 	.byte	0x04, 0x0a
        /*009a*/ 	.short	(.L_25 - .L_24)
	.align		4
.L_24:
        /*009c*/ 	.word	index@(.nv.constant0._Z10wxb_kernelPKfS0_S0_Pfiii)
        /*00a0*/ 	.short	0x0380
        /*00a2*/ 	.short	0x002c


	//----- nvinfo : EIATTR_SW_WAR
	.align		4
.L_25:
        /*00a4*/ 	.byte	0x04, 0x36
        /*00a6*/ 	.short	(.L_27 - .L_26)
.L_26:
        /*00a8*/ 	.word	0x00000008
.L_27:


//--------------------- .nv.callgraph             --------------------------
	.section	.nv.callgraph,"",@"SHT_CUDA_CALLGRAPH"
	.align	4
	.sectionentsize	8
	.align		4
        /*0000*/ 	.word	0x00000000
	.align		4
        /*0004*/ 	.word	0xffffffff
	.align		4
        /*0008*/ 	.word	0x00000000
	.align		4
        /*000c*/ 	.word	0xfffffffe
	.align		4
        /*0010*/ 	.word	0x00000000
	.align		4
        /*0014*/ 	.word	0xfffffffd
	.align		4
        /*0018*/ 	.word	0x00000000
	.align		4
        /*001c*/ 	.word	0xfffffffc


//--------------------- .text._Z10wxb_kernelPKfS0_S0_Pfiii --------------------------
	.section	.text._Z10wxb_kernelPKfS0_S0_Pfiii,"ax",@progbits
	.align	128
        .global         _Z10wxb_kernelPKfS0_S0_Pfiii
        .type           _Z10wxb_kernelPKfS0_S0_Pfiii,@function
        .size           _Z10wxb_kernelPKfS0_S0_Pfiii,(.L_x_7 - _Z10wxb_kernelPKfS0_S0_Pfiii)
        .other          _Z10wxb_kernelPKfS0_S0_Pfiii,@"STO_CUDA_ENTRY STV_DEFAULT"
_Z10wxb_kernelPKfS0_S0_Pfiii:
.text._Z10wxb_kernelPKfS0_S0_Pfiii:
[----:B------:R-:W-:Y:S01]  /*0000*/  LDC R1, c[0x0][0x37c] ;  /* 0x0000df00ff017b82 */ /* 0x000fe20000000800 */
[----:B------:R-:W0:Y:S07]  /*0010*/  S2R R3, SR_TID.Y ;  /* 0x0000000000037919 */ /* 0x000e2e0000002200 */
[----:B------:R-:W0:Y:S01]  /*0020*/  S2UR UR4, SR_CTAID.Y ;  /* 0x00000000000479c3 */ /* 0x000e220000002600 */
[----:B------:R-:W1:Y:S01]  /*0030*/  LDCU UR6, c[0x0][0x3a8] ;  /* 0x00007500ff0677ac */ /* 0x000e620008000800 */
[----:B------:R-:W2:Y:S01]  /*0040*/  S2R R2, SR_TID.X ;  /* 0x0000000000027919 */ /* 0x000ea20000002100 */
[----:B------:R-:W3:Y:S05]  /*0050*/  LDCU UR11, c[0x0][0x3a0] ;  /* 0x00007400ff0b77ac */ /* 0x000eea0008000800 */
[----:B------:R-:W0:Y:S08]  /*0060*/  LDC R0, c[0x0][0x364] ;  /* 0x0000d900ff007b82 */ /* 0x000e300000000800 */
[----:B------:R-:W2:Y:S08]  /*0070*/  S2UR UR5, SR_CTAID.X ;  /* 0x00000000000579c3 */ /* 0x000eb00000002500 */
[----:B------:R-:W2:Y:S01]  /*0080*/  LDC R7, c[0x0][0x360] ;  /* 0x0000d800ff077b82 */ /* 0x000ea20000000800 */
[----:B0-----:R-:W-:-:S05]  /*0090*/  IMAD R0, R0, UR4, R3 ;  /* 0x0000000400007c24 */ /* 0x001fca000f8e0203 */
[----:B-1----:R-:W-:Y:S01]  /*00a0*/  ISETP.GE.AND P0, PT, R0, UR6, PT ;  /* 0x0000000600007c0c */ /* 0x002fe2000bf06270 */
[----:B--2---:R-:W-:-:S05]  /*00b0*/  IMAD R7, R7, UR5, R2 ;  /* 0x0000000507077c24 */ /* 0x004fca000f8e0202 */
[----:B---3--:R-:W-:-:S13]  /*00c0*/  ISETP.GE.OR P0, PT, R7, UR11, P0 ;  /* 0x0000000b07007c0c */ /* 0x008fda0008706670 */
[----:B------:R-:W-:Y:S05]  /*00d0*/  @P0 EXIT ;  /* 0x000000000000094d */ /* 0x000fea0003800000 */
[----:B------:R-:W0:Y:S01]  /*00e0*/  LDCU UR7, c[0x0][0x3a4] ;  /* 0x00007480ff0777ac */ /* 0x000e220008000800 */
[----:B------:R-:W-:Y:S01]  /*00f0*/  HFMA2 R14, -RZ, RZ, 0, 0 ;  /* 0x00000000ff0e7431 */ /* 0x000fe200000001ff */
[----:B------:R-:W1:Y:S01]  /*0100*/  LDCU.64 UR12, c[0x0][0x358] ;  /* 0x00006b00ff0c77ac */ /* 0x000e620008000a00 */
[----:B0-----:R-:W-:-:S09]  /*0110*/  UISETP.GE.AND UP0, UPT, UR7, 0x1, UPT ;  /* 0x000000010700788c */ /* 0x001fd2000bf06270 */
[----:B-1----:R-:W-:Y:S05]  /*0120*/  BRA.U !UP0, `(.L_x_0) ;  /* 0x00000009089c7547 */ /* 0x002fea000b800000 */
[----:B------:R-:W-:Y:S02]  /*0130*/  UISETP.GE.U32.AND UP1, UPT, UR7, 0x10, UPT ;  /* 0x000000100700788c */ /* 0x000fe4000bf26070 */
[----:B------:R-:W-:Y:S01]  /*0140*/  IMAD R8, R0, UR7, RZ ;  /* 0x0000000700087c24 */ /* 0x000fe2000f8e02ff */
[----:B------:R-:W-:Y:S02]  /*0150*/  ULOP3.LUT UR10, UR7, 0xf, URZ, 0xc0, !UPT ;  /* 0x0000000f070a7892 */ /* 0x000fe4000f8ec0ff */
[----:B------:R-:W-:Y:S01]  /*0160*/  IMAD R9, R7, UR7, RZ ;  /* 0x0000000707097c24 */ /* 0x000fe2000f8e02ff */
[----:B------:R-:W-:Y:S01]  /*0170*/  MOV R14, RZ ;  /* 0x000000ff000e7202 */ /* 0x000fe20000000f00 */
[----:B------:R-:W-:Y:S01]  /*0180*/  UMOV UR4, URZ ;  /* 0x000000ff00047c82 */ /* 0x000fe20008000000 */
[----:B------:R-:W-:Y:S01]  /*0190*/  UISETP.NE.AND UP0, UPT, UR10, URZ, UPT ;  /* 0x000000ff0a00728c */ /* 0x000fe2000bf05270 */
[----:B------:R-:W-:Y:S10]  /*01a0*/  BRA.U !UP1, `(.L_x_1) ;  /* 0x0000000509107547 */ /* 0x000ff4000b800000 */
[----:B------:R-:W0:Y:S01]  /*01b0*/  LDC.64 R2, c[0x0][0x388] ;  /* 0x0000e200ff027b82 */ /* 0x000e220000000a00 */
[----:B------:R-:W1:Y:S01]  /*01c0*/  LDCU.64 UR8, c[0x0][0x380] ;  /* 0x00007000ff0877ac */ /* 0x000e620008000a00 */
[----:B------:R-:W-:Y:S02]  /*01d0*/  MOV R14, RZ ;  /* 0x000000ff000e7202 */ /* 0x000fe40000000f00 */
[----:B------:R-:W-:Y:S01]  /*01e0*/  MOV R6, R9 ;  /* 0x0000000900067202 */ /* 0x000fe20000000f00 */
[----:B------:R-:W-:Y:S02]  /*01f0*/  ULOP3.LUT UR4, UR7, 0x7ffffff0, URZ, 0xc0, !UPT ;  /* 0x7ffffff007047892 */ /* 0x000fe4000f8ec0ff */
[----:B-1----:R-:W-:Y:S02]  /*0200*/  UIADD3 UR5, UP1, UPT, UR8, 0x20, URZ ;  /* 0x0000002008057890 */ /* 0x002fe4000ff3e0ff */
[----:B------:R-:W-:Y:S02]  /*0210*/  UIADD3 UR8, UPT, UPT, -UR4, URZ, URZ ;  /* 0x000000ff04087290 */ /* 0x000fe4000fffe1ff */
[----:B------:R-:W-:Y:S01]  /*0220*/  UIADD3.X UR6, UPT, UPT, URZ, UR9, URZ, UP1, !UPT ;  /* 0x00000009ff067290 */ /* 0x000fe20008ffe4ff */
[----:B0-----:R-:W-:-:S03]  /*0230*/  IMAD.WIDE.U32 R2, R8, 0x4, R2 ;  /* 0x0000000408027825 */ /* 0x001fc600078e0002 */
[----:B------:R-:W-:-:S04]  /*0240*/  IADD3 R4, P0, PT, R2, 0x20, RZ ;  /* 0x0000002002047810 */ /* 0x000fc80007f1e0ff */
[----:B------:R-:W-:-:S09]  /*0250*/  IADD3.X R5, PT, PT, RZ, R3, RZ, P0, !PT ;  /* 0x00000003ff057210 */ /* 0x000fd200007fe4ff */
.L_x_2:
[----:B------:R-:W-:Y:S01]  /*0260*/  MOV R2, UR5 ;  /* 0x0000000500027c02 */ /* 0x000fe20008000f00 */
[----:B------:R-:W2:Y:S01]  /*0270*/  LDG.E R15, desc[UR12][R4.64+-0x20] ;  /* 0xffffe00c040f7981 */ /* 0x000ea2000c1e1900 */
[----:B------:R-:W-:-:S03]  /*0280*/  MOV R3, UR6 ;  /* 0x0000000600037c02 */ /* 0x000fc60008000f00 */
[----:B------:R-:W3:Y:S01]  /*0290*/  LDG.E R17, desc[UR12][R4.64+-0x1c] ;  /* 0xffffe40c04117981 */ /* 0x000ee2000c1e1900 */
[----:B------:R-:W-:-:S03]  /*02a0*/  IMAD.WIDE R2, R6, 0x4, R2 ;  /* 0x0000000406027825 */ /* 0x000fc600078e0202 */
[----:B------:R-:W4:Y:S04]  /*02b0*/  LDG.E R19, desc[UR12][R4.64+-0x18] ;  /* 0xffffe80c04137981 */ /* 0x000f28000c1e1900 */
[----:B------:R-:W2:Y:S04]  /*02c0*/  LDG.E R16, desc[UR12][R2.64+-0x20] ;  /* 0xffffe00c02107981 */ /* 0x000ea8000c1e1900 */
[----:B------:R-:W3:Y:S04]  /*02d0*/  LDG.E R24, desc[UR12][R2.64+-0x1c] ;  /* 0xffffe40c02187981 */ /* 0x000ee8000c1e1900 */
[----:B------:R-:W4:Y:S04]  /*02e0*/  LDG.E R18, desc[UR12][R2.64+-0x18] ;  /* 0xffffe80c02127981 */ /* 0x000f28000c1e1900 */
[----:B------:R-:W5:Y:S04]  /*02f0*/  LDG.E R20, desc[UR12][R4.64+-0x14] ;  /* 0xffffec0c04147981 */ /* 0x000f68000c1e1900 */
        /* <DEDUP_REMOVED lines=8> */
[----:B------:R-:W5:Y:S01]  /*0380*/  LDG.E R26, desc[UR12][R4.64+0x1c] ;  /* 0x00001c0c041a7981 */ /* 0x000f62000c1e1900 */
[----:B--2---:R-:W-:-:S03]  /*0390*/  FFMA R16, R15, R16, R14 ;  /* 0x000000100f107223 */ /* 0x004fc6000000000e */
[----:B------:R-:W2:Y:S01]  /*03a0*/  LDG.E R15, desc[UR12][R4.64+-0x4] ;  /* 0xfffffc0c040f7981 */ /* 0x000ea2000c1e1900 */
[----:B---3--:R-:W-:-:S03]  /*03b0*/  FFMA R24, R17, R24, R16 ;  /* 0x0000001811187223 */ /* 0x008fc60000000010 */
[----:B------:R-:W2:Y:S01]  /*03c0*/  LDG.E R14, desc[UR12][R2.64+-0x4] ;  /* 0xfffffc0c020e7981 */ /* 0x000ea2000c1e1900 */
[----:B----4-:R-:W-:-:S03]  /*03d0*/  FFMA R25, R19, R18, R24 ;  /* 0x0000001213197223 */ /* 0x010fc60000000018 */
[----:B------:R-:W3:Y:S04]  /*03e0*/  LDG.E R16, desc[UR12][R4.64] ;  /* 0x0000000c04107981 */ /* 0x000ee8000c1e1900 */
[----:B------:R-:W3:Y:S01]  /*03f0*/  LDG.E R17, desc[UR12][R2.64] ;  /* 0x0000000c02117981 */ /* 0x000ee2000c1e1900 */
[----:B-----5:R-:W-:-:S03]  /*0400*/  FFMA R25, R20, R21, R25 ;  /* 0x0000001514197223 */ /* 0x020fc60000000019 */
[----:B------:R-:W4:Y:S04]  /*0410*/  LDG.E R18, desc[UR12][R4.64+0x4] ;  /* 0x0000040c04127981 */ /* 0x000f28000c1e1900 */
[----:B------:R-:W4:Y:S01]  /*0420*/  LDG.E R19, desc[UR12][R2.64+0x4] ;  /* 0x0000040c02137981 */ /* 0x000f22000c1e1900 */
[----:B------:R-:W-:-:S03]  /*0430*/  FFMA R25, R22, R23, R25 ;  /* 0x0000001716197223 */ /* 0x000fc60000000019 */
[----:B------:R-:W5:Y:S04]  /*0440*/  LDG.E R20, desc[UR12][R4.64+0x8] ;  /* 0x0000080c04147981 */ /* 0x000f68000c1e1900 */
[----:B------:R-:W5:Y:S01]  /*0450*/  LDG.E R21, desc[UR12][R2.64+0x8] ;  /* 0x0000080c02157981 */ /* 0x000f62000c1e1900 */
[----:B------:R-:W-:-:S03]  /*0460*/  FFMA R25, R10, R11, R25 ;  /* 0x0000000b0a197223 */ /* 0x000fc60000000019 */
[----:B------:R-:W5:Y:S04]  /*0470*/  LDG.E R22, desc[UR12][R4.64+0xc] ;  /* 0x00000c0c04167981 */ /* 0x000f68000c1e1900 */
[----:B------:R-:W5:Y:S04]  /*0480*/  LDG.E R23, desc[UR12][R2.64+0xc] ;  /* 0x00000c0c02177981 */ /* 0x000f68000c1e1900 */
[----:B------:R-:W5:Y:S01]  /*0490*/  LDG.E R10, desc[UR12][R4.64+0x10] ;  /* 0x0000100c040a7981 */ /* 0x000f62000c1e1900 */
[----:B------:R-:W-:-:S03]  /*04a0*/  FFMA R28, R12, R13, R25 ;  /* 0x0000000d0c1c7223 */ /* 0x000fc60000000019 */
[----:B------:R-:W5:Y:S04]  /*04b0*/  LDG.E R11, desc[UR12][R2.64+0x10] ;  /* 0x0000100c020b7981 */ /* 0x000f68000c1e1900 */
[----:B------:R-:W5:Y:S04]  /*04c0*/  LDG.E R24, desc[UR12][R4.64+0x14] ;  /* 0x0000140c04187981 */ /* 0x000f68000c1e1900 */
[----:B------:R-:W5:Y:S04]  /*04d0*/  LDG.E R25, desc[UR12][R2.64+0x14] ;  /* 0x0000140c02197981 */ /* 0x000f68000c1e1900 */
[----:B------:R0:W5:Y:S04]  /*04e0*/  LDG.E R13, desc[UR12][R4.64+0x18] ;  /* 0x0000180c040d7981 */ /* 0x000168000c1e1900 */
[----:B------:R-:W5:Y:S01]  /*04f0*/  LDG.E R12, desc[UR12][R2.64+0x18] ;  /* 0x0000180c020c7981 */ /* 0x000f62000c1e1900 */
[----:B------:R-:W-:-:S04]  /*0500*/  UIADD3 UR8, UPT, UPT, UR8, 0x10, URZ ;  /* 0x0000001008087890 */ /* 0x000fc8000fffe0ff */
[----:B------:R-:W-:Y:S01]  /*0510*/  UISETP.NE.AND UP1, UPT, UR8, URZ, UPT ;  /* 0x000000ff0800728c */ /* 0x000fe2000bf25270 */
[----:B0-----:R-:W-:Y:S02]  /*0520*/  IADD3 R4, P0, PT, R4, 0x40, RZ ;  /* 0x0000004004047810 */ /* 0x001fe40007f1e0ff */
[----:B------:R-:W-:Y:S02]  /*0530*/  IADD3 R6, PT, PT, R6, 0x10, RZ ;  /* 0x0000001006067810 */ /* 0x000fe40007ffe0ff */
[----:B------:R-:W-:Y:S01]  /*0540*/  IADD3.X R5, PT, PT, RZ, R5, RZ, P0, !PT ;  /* 0x00000005ff057210 */ /* 0x000fe200007fe4ff */
[----:B--2---:R-:W-:-:S04]  /*0550*/  FFMA R15, R15, R14, R28 ;  /* 0x0000000e0f0f7223 */ /* 0x004fc8000000001c */
[----:B---3--:R-:W-:-:S04]  /*0560*/  FFMA R15, R16, R17, R15 ;  /* 0x00000011100f7223 */ /* 0x008fc8000000000f */
[----:B----4-:R-:W-:-:S04]  /*0570*/  FFMA R15, R18, R19, R15 ;  /* 0x00000013120f7223 */ /* 0x010fc8000000000f */
[----:B-----5:R-:W-:-:S04]  /*0580*/  FFMA R15, R20, R21, R15 ;  /* 0x00000015140f7223 */ /* 0x020fc8000000000f */
[----:B------:R-:W-:-:S04]  /*0590*/  FFMA R15, R22, R23, R15 ;  /* 0x00000017160f7223 */ /* 0x000fc8000000000f */
[----:B------:R-:W-:-:S04]  /*05a0*/  FFMA R11, R10, R11, R15 ;  /* 0x0000000b0a0b7223 */ /* 0x000fc8000000000f */
[----:B------:R-:W-:-:S04]  /*05b0*/  FFMA R24, R24, R25, R11 ;  /* 0x0000001918187223 */ /* 0x000fc8000000000b */
[----:B------:R-:W-:-:S04]  /*05c0*/  FFMA R13, R13, R12, R24 ;  /* 0x0000000c0d0d7223 */ /* 0x000fc80000000018 */
[----:B------:R-:W-:Y:S01]  /*05d0*/  FFMA R14, R26, R27, R13 ;  /* 0x0000001b1a0e7223 */ /* 0x000fe2000000000d */
[----:B------:R-:W-:Y:S06]  /*05e0*/  BRA.U UP1, `(.L_x_2) ;  /* 0xfffffffd011c7547 */ /* 0x000fec000b83ffff */
.L_x_1:
[----:B------:R-:W-:Y:S05]  /*05f0*/  BRA.U !UP0, `(.L_x_0) ;  /* 0x0000000508687547 */ /* 0x000fea000b800000 */
[----:B------:R-:W-:Y:S02]  /*0600*/  UISETP.GE.U32.AND UP0, UPT, UR10, 0x8, UPT ;  /* 0x000000080a00788c */ /* 0x000fe4000bf06070 */
[----:B------:R-:W-:-:S04]  /*0610*/  ULOP3.LUT UR6, UR7, 0x7, URZ, 0xc0, !UPT ;  /* 0x0000000707067892 */ /* 0x000fc8000f8ec0ff */
[----:B------:R-:W-:-:S03]  /*0620*/  UISETP.NE.AND UP1, UPT, UR6, URZ, UPT ;  /* 0x000000ff0600728c */ /* 0x000fc6000bf25270 */
[----:B------:R-:W-:Y:S08]  /*0630*/  BRA.U !UP0, `(.L_x_3) ;  /* 0x0000000108907547 */ /* 0x000ff0000b800000 */
[----:B------:R-:W0:Y:S01]  /*0640*/  LDC.64 R10, c[0x0][0x388] ;  /* 0x0000e200ff0a7b82 */ /* 0x000e220000000a00 */
[----:B------:R-:W1:Y:S01]  /*0650*/  LDCU.64 UR8, c[0x0][0x388] ;  /* 0x00007100ff0877ac */ /* 0x000e620008000a00 */
[C---:B------:R-:W-:Y:S02]  /*0660*/  IADD3 R3, PT, PT, R8.reuse, UR4, RZ ;  /* 0x0000000408037c10 */ /* 0x040fe4000fffe0ff */
[----:B------:R-:W-:Y:S02]  /*0670*/  IADD3 R6, P0, PT, R8, UR4, RZ ;  /* 0x0000000408067c10 */ /* 0x000fe4000ff1e0ff */
[----:B------:R-:W-:Y:S02]  /*0680*/  IADD3 R13, PT, PT, R9, UR4, RZ ;  /* 0x00000004090d7c10 */ /* 0x000fe4000fffe0ff */
[----:B------:R-:W2:Y:S01]  /*0690*/  LDC.64 R4, c[0x0][0x380] ;  /* 0x0000e000ff047b82 */ /* 0x000ea20000000a00 */
[----:B0-----:R-:W-:Y:S01]  /*06a0*/  IMAD.WIDE.U32 R10, R3, 0x4, R10 ;  /* 0x00000004030a7825 */ /* 0x001fe200078e000a */
[----:B------:R-:W-:-:S02]  /*06b0*/  IADD3.X R3, PT, PT, RZ, RZ, RZ, P0, !PT ;  /* 0x000000ffff037210 */ /* 0x000fc400007fe4ff */
[C---:B-1----:R-:W-:Y:S02]  /*06c0*/  LEA R2, P0, R6.reuse, UR8, 0x2 ;  /* 0x0000000806027c11 */ /* 0x042fe4000f8010ff */
[----:B------:R-:W3:Y:S02]  /*06d0*/  LDG.E R15, desc[UR12][R10.64] ;  /* 0x0000000c0a0f7981 */ /* 0x000ee4000c1e1900 */
[----:B------:R-:W-:Y:S01]  /*06e0*/  LEA.HI.X R3, R6, UR9, R3, 0x2, P0 ;  /* 0x0000000906037c11 */ /* 0x000fe200080f1403 */
[----:B--2---:R-:W-:-:S04]  /*06f0*/  IMAD.WIDE R4, R13, 0x4, R4 ;  /* 0x000000040d047825 */ /* 0x004fc800078e0204 */
[----:B------:R-:W2:Y:S04]  /*0700*/  LDG.E R18, desc[UR12][R2.64+0x4] ;  /* 0x0000040c02127981 */ /* 0x000ea8000c1e1900 */
[----:B------:R-:W3:Y:S04]  /*0710*/  LDG.E R16, desc[UR12][R4.64] ;  /* 0x0000000c04107981 */ /* 0x000ee8000c1e1900 */
[----:B------:R-:W2:Y:S04]  /*0720*/  LDG.E R17, desc[UR12][R4.64+0x4] ;  /* 0x0000040c04117981 */ /* 0x000ea8000c1e1900 */
[----:B------:R-:W4:Y:S04]  /*0730*/  LDG.E R19, desc[UR12][R4.64+0x8] ;  /* 0x0000080c04137981 */ /* 0x000f28000c1e1900 */
        /* <DEDUP_REMOVED lines=11> */
[----:B------:R-:W-:Y:S01]  /*07f0*/  UIADD3 UR4, UPT, UPT, UR4, 0x8, URZ ;  /* 0x0000000804047890 */ /* 0x000fe2000fffe0ff */
[----:B---3--:R-:W-:-:S04]  /*0800*/  FFMA R15, R15, R16, R14 ;  /* 0x000000100f0f7223 */ /* 0x008fc8000000000e */
[----:B--2---:R-:W-:-:S04]  /*0810*/  FFMA R15, R18, R17, R15 ;  /* 0x00000011120f7223 */ /* 0x004fc8000000000f */
[----:B----4-:R-:W-:-:S04]  /*0820*/  FFMA R15, R20, R19, R15 ;  /* 0x00000013140f7223 */ /* 0x010fc8000000000f */
[----:B-----5:R-:W-:-:S04]  /*0830*/  FFMA R15, R22, R21, R15 ;  /* 0x00000015160f7223 */ /* 0x020fc8000000000f */
[----:B------:R-:W-:-:S04]  /*0840*/  FFMA R15, R24, R23, R15 ;  /* 0x00000017180f7223 */ /* 0x000fc8000000000f */
[----:B------:R-:W-:-:S04]  /*0850*/  FFMA R13, R12, R13, R15 ;  /* 0x0000000d0c0d7223 */ /* 0x000fc8000000000f */
[----:B------:R-:W-:-:S04]  /*0860*/  FFMA R11, R6, R11, R13 ;  /* 0x0000000b060b7223 */ /* 0x000fc8000000000d */
[----:B------:R-:W-:-:S07]  /*0870*/  FFMA R14, R10, R25, R11 ;  /* 0x000000190a0e7223 */ /* 0x000fce000000000b */
.L_x_3:
        /* <DEDUP_REMOVED lines=13> */
[----:B-1----:R-:W-:-:S03]  /*0950*/  LEA R2, P0, R6, UR6, 0x2 ;  /* 0x0000000606027c11 */ /* 0x002fc6000f8010ff */
[----:B------:R-:W3:Y:S01]  /*0960*/  LDG.E R11, desc[UR12][R10.64] ;  /* 0x0000000c0a0b7981 */ /* 0x000ee2000c1e1900 */
        /* <DEDUP_REMOVED lines=8> */
[----:B------:R-:W5:Y:S01]  /*09f0*/  LDG.E R18, desc[UR12][R4.64+0xc] ;  /* 0x00000c0c04127981 */ /* 0x000f62000c1e1900 */
[----:B------:R-:W-:Y:S01]  /*0a00*/  UIADD3 UR4, UPT, UPT, UR4, 0x4, URZ ;  /* 0x0000000404047890 */ /* 0x000fe2000fffe0ff */
[----:B---3--:R-:W-:-:S04]  /*0a10*/  FFMA R6, R11, R6, R14 ;  /* 0x000000060b067223 */ /* 0x008fc8000000000e */
[----:B--2---:R-:W-:-:S04]  /*0a20*/  FFMA R6, R13, R12, R6 ;  /* 0x0000000c0d067223 */ /* 0x004fc80000000006 */
[----:B----4-:R-:W-:-:S04]  /*0a30*/  FFMA R6, R15, R16, R6 ;  /* 0x000000100f067223 */ /* 0x010fc80000000006 */
[----:B-----5:R-:W-:-:S07]  /*0a40*/  FFMA R14, R17, R18, R6 ;  /* 0x00000012110e7223 */ /* 0x020fce0000000006 */
.L_x_4:
[----:B------:R-:W-:Y:S05]  /*0a50*/  BRA.U !UP1, `(.L_x_0) ;  /* 0x0000000109507547 */ /* 0x000fea000b800000 */
[----:B------:R-:W0:Y:S01]  /*0a60*/  LDC.64 R4, c[0x0][0x388] ;  /* 0x0000e200ff047b82 */ /* 0x000e220000000a00 */
[----:B------:R-:W-:Y:S01]  /*0a70*/  IADD3 R11, PT, PT, R8, UR4, RZ ;  /* 0x00000004080b7c10 */ /* 0x000fe2000fffe0ff */
[----:B------:R-:W-:-:S06]  /*0a80*/  UIADD3 UR5, UPT, UPT, -UR5, URZ, URZ ;  /* 0x000000ff05057290 */ /* 0x000fcc000fffe1ff */
[----:B------:R-:W1:Y:S01]  /*0a90*/  LDC.64 R2, c[0x0][0x380] ;  /* 0x0000e000ff027b82 */ /* 0x000e620000000a00 */
[----:B0-----:R-:W-:Y:S01]  /*0aa0*/  IMAD.WIDE.U32 R4, R11, 0x4, R4 ;  /* 0x000000040b047825 */ /* 0x001fe200078e0004 */
[----:B------:R-:W-:Y:S02]  /*0ab0*/  IADD3 R11, PT, PT, R9, UR4, RZ ;  /* 0x00000004090b7c10 */ /* 0x000fe4000fffe0ff */
[----:B------:R-:W-:Y:S02]  /*0ac0*/  MOV R6, R4 ;  /* 0x0000000400067202 */ /* 0x000fe40000000f00 */
[----:B------:R-:W-:-:S07]  /*0ad0*/  MOV R13, R5 ;  /* 0x00000005000d7202 */ /* 0x000fce0000000f00 */
.L_x_5:
[----:B-1----:R-:W-:Y:S01]  /*0ae0*/  IMAD.WIDE R4, R11, 0x4, R2 ;  /* 0x000000040b047825 */ /* 0x002fe200078e0202 */
[----:B------:R-:W-:Y:S02]  /*0af0*/  MOV R9, R13 ;  /* 0x0000000d00097202 */ /* 0x000fe40000000f00 */
[----:B------:R-:W-:-:S03]  /*0b00*/  MOV R8, R6 ;  /* 0x0000000600087202 */ /* 0x000fc60000000f00 */
[----:B------:R-:W2:Y:S04]  /*0b10*/  LDG.E R4, desc[UR12][R4.64] ;  /* 0x0000000c04047981 */ /* 0x000ea8000c1e1900 */
[----:B------:R-:W2:Y:S01]  /*0b20*/  LDG.E R9, desc[UR12][R8.64] ;  /* 0x0000000c08097981 */ /* 0x000ea2000c1e1900 */
[----:B------:R-:W-:Y:S01]  /*0b30*/  UIADD3 UR5, UPT, UPT, UR5, 0x1, URZ ;  /* 0x0000000105057890 */ /* 0x000fe2000fffe0ff */
[----:B------:R-:W-:Y:S02]  /*0b40*/  IADD3 R6, P0, PT, R6, 0x4, RZ ;  /* 0x0000000406067810 */ /* 0x000fe40007f1e0ff */
[----:B------:R-:W-:Y:S01]  /*0b50*/  IADD3 R11, PT, PT, R11, 0x1, RZ ;  /* 0x000000010b0b7810 */ /* 0x000fe20007ffe0ff */
[----:B------:R-:W-:Y:S01]  /*0b60*/  UISETP.NE.AND UP0, UPT, UR5, URZ, UPT ;  /* 0x000000ff0500728c */ /* 0x000fe2000bf05270 */
[----:B------:R-:W-:Y:S01]  /*0b70*/  IADD3.X R13, PT, PT, RZ, R13, RZ, P0, !PT ;  /* 0x0000000dff0d7210 */ /* 0x000fe200007fe4ff */
[----:B--2---:R-:W-:-:S07]  /*0b80*/  FFMA R14, R9, R4, R14 ;  /* 0x00000004090e7223 */ /* 0x004fce000000000e */
[----:B------:R-:W-:Y:S05]  /*0b90*/  BRA.U UP0, `(.L_x_5) ;  /* 0xfffffffd00d07547 */ /* 0x000fea000b83ffff */
.L_x_0:
[----:B------:R-:W0:Y:S08]  /*0ba0*/  LDC.64 R2, c[0x0][0x390] ;  /* 0x0000e400ff027b82 */ /* 0x000e300000000a00 */
[----:B------:R-:W1:Y:S01]  /*0bb0*/  LDC.64 R4, c[0x0][0x398] ;  /* 0x0000e600ff047b82 */ /* 0x000e620000000a00 */
[----:B0-----:R-:W-:-:S06]  /*0bc0*/  IMAD.WIDE R2, R7, 0x4, R2 ;  /* 0x0000000407027825 */ /* 0x001fcc00078e0202 */
[----:B------:R-:W2:Y:S01]  /*0bd0*/  LDG.E R3, desc[UR12][R2.64] ;  /* 0x0000000c02037981 */ /* 0x000ea2000c1e1900 */
[----:B------:R-:W-:-:S04]  /*0be0*/  IMAD R7, R0, UR11, R7 ;  /* 0x0000000b00077c24 */ /* 0x000fc8000f8e0207 */
[----:B-1----:R-:W-:-:S04]  /*0bf0*/  IMAD.WIDE R4, R7, 0x4, R4 ;  /* 0x0000000407047825 */ /* 0x002fc800078e0204 */
[----:B--2---:R-:W-:-:S05]  /*0c00*/  FADD R7, R3, R14 ;  /* 0x0000000e03077221 */ /* 0x004fca0000000000 */
[----:B------:R-:W-:Y:S01]  /*0c10*/  STG.E desc[UR12][R4.64], R7 ;  /* 0x0000000704007986 */ /* 0x000fe2000c10190c */
[----:B------:R-:W-:Y:S05]  /*0c20*/  EXIT ;  /* 0x000000000000794d */ /* 0x000fea0003800000 */
.L_x_6:
[----:B------:R-:W-:-:S00]  /*0c30*/  BRA `(.L_x_6) ;  /* 0xfffffffc00fc7947 */ /* 0x000fc0000383ffff */
[----:B------:R-:W-:-:S00]  /*0c40*/  NOP ;  /* 0x0000000000007918 */ /* 0x000fc00000000000 */
        /* <DEDUP_REMOVED lines=11> */
.L_x_7:


//--------------------- .nv.shared.reserved.0     --------------------------
	.section	.nv.shared.reserved.0,"aw",@nobits
	.weak		__nv_reservedSMEM_offset_0_alias
	.size		__nv_reservedSMEM_offset_0_alias, 0, 64
	.other		__nv_reservedSMEM_offset_0_alias,@"STO_CUDA_RESERVED_SHARED STV_DEFAULT"
__nv_reservedSMEM_offset_0_alias:
	.zero		0
	.zero		64


//--------------------- .nv.constant0._Z10wxb_kernelPKfS0_S0_Pfiii --------------------------
	.section	.nv.constant0._Z10wxb_kernelPKfS0_S0_Pfiii,"a",@progbits
	.sectionflags	@""
	.align	4
.nv.constant0._Z10wxb_kernelPKfS0_S0_Pfiii:
	.zero		940


//--------------------- SYMBOLS --------------------------

	.type		.nv.reservedSmem.offset0,@object
	.size		.nv.reservedSmem.offset0,0x4
